//
// Generated by NVIDIA NVVM Compiler
//
// Compiler Build ID: CL-36424714
// Cuda compilation tools, release 13.0, V13.0.88
// Based on NVVM 20.0.0
//

.version 9.0
.target sm_100
.address_size 64

	// .globl	_Z15matrix_tranposePfS_
// _ZZ15matrix_tranposePfS_E1s has been demoted

.visible .entry _Z15matrix_tranposePfS_(
	.param .u64 .ptr .align 1 _Z15matrix_tranposePfS__param_0,
	.param .u64 .ptr .align 1 _Z15matrix_tranposePfS__param_1
)
{
	.reg .pred 	%p<6>;
	.reg .b32 	%r<17>;
	.reg .b32 	%f<3>;
	.reg .b64 	%rd<9>;
	// demoted variable
	.shared .align 4 .b8 _ZZ15matrix_tranposePfS_E1s[64];
	ld.param.u64 	%rd1, [_Z15matrix_tranposePfS__param_0];
	ld.param.u64 	%rd2, [_Z15matrix_tranposePfS__param_1];
	mov.u32 	%r4, %tid.x;
	mov.u32 	%r5, %ctaid.x;
	shl.b32 	%r6, %r5, 2;
	add.s32 	%r1, %r6, %r4;
	mov.u32 	%r7, %tid.y;
	mov.u32 	%r8, %ctaid.y;
	shl.b32 	%r9, %r8, 2;
	add.s32 	%r10, %r9, %r7;
	setp.lt.s32 	%p2, %r1, 10;
	setp.lt.u32 	%p3, %r10, 10;
	and.pred  	%p1, %p2, %p3;
	shl.b32 	%r11, %r4, 2;
	add.s32 	%r12, %r11, %r7;
	shl.b32 	%r13, %r12, 2;
	mov.u32 	%r14, _ZZ15matrix_tranposePfS_E1s;
	add.s32 	%r3, %r14, %r13;
	not.pred 	%p4, %p1;
	@%p4 bra 	$L__BB0_2;
	cvta.to.global.u64 	%rd3, %rd1;
	mad.lo.s32 	%r15, %r1, 10, %r10;
	mul.wide.s32 	%rd4, %r15, 4;
	add.s64 	%rd5, %rd3, %rd4;
	ld.global.f32 	%f1, [%rd5];
	st.shared.f32 	[%r3], %f1;
$L__BB0_2:
	bar.sync 	0;
	@%p4 bra 	$L__BB0_4;
	ld.shared.f32 	%f2, [%r3];
	mad.lo.s32 	%r16, %r10, 10, %r1;
	cvta.to.global.u64 	%rd6, %rd2;
	mul.wide.s32 	%rd7, %r16, 4;
	add.s64 	%rd8, %rd6, %rd7;
	st.global.f32 	[%rd8], %f2;
$L__BB0_4:
	ret;

}


// ===== COMPILED SASS (sm_100) =====

	.target	sm_100

	.elftype	@"ET_EXEC"


//--------------------- .note.nv.tkinfo           --------------------------
	.section	.note.nv.tkinfo,"",@"SHT_NOTE"
	.sectionflags	@"SHF_NOTE_NV_TKINFO"
	.tkinfo
        /*0018*/ 	.word	0x00000002
        /*0030*/ 	.string	""
        /*0030*/ 	.string	"ptxas"
        /*0030*/ 	.string	"Cuda compilation tools, release 13.0, V13.0.88"
        /*0030*/ 	.string	"Build cuda_13.0.r13.0/compiler.36424714_0"
        /*0030*/ 	.string	"-arch sm_100 -m 64 "



//--------------------- .note.nv.cuinfo           --------------------------
	.section	.note.nv.cuinfo,"",@"SHT_NOTE"
	.sectionflags	@"SHF_NOTE_NV_CUINFO"
        /*0018*/ 	.short	0x0002
        /*001a*/ 	.short	0x0064
        /*001c*/ 	.short	0x0082
	.zero		2


//--------------------- .nv.info                  --------------------------
	.section	.nv.info,"",@"SHT_CUDA_INFO"
	.align	4


	//----- nvinfo : EIATTR_REGCOUNT
	.align		4
        /*0000*/ 	.byte	0x04, 0x2f
        /*0002*/ 	.short	(.L_1 - .L_0)
	.align		4
.L_0:
        /*0004*/ 	.word	index@(_Z15matrix_tranposePfS_)
        /*0008*/ 	.word	0x0000000c


	//----- nvinfo : EIATTR_FRAME_SIZE
	.align		4
.L_1:
        /*000c*/ 	.byte	0x04, 0x11
        /*000e*/ 	.short	(.L_3 - .L_2)
	.align		4
.L_2:
        /*0010*/ 	.word	index@(_Z15matrix_tranposePfS_)
        /*0014*/ 	.word	0x00000000


	//----- nvinfo : EIATTR_MIN_STACK_SIZE
	.align		4
.L_3:
        /*0018*/ 	.byte	0x04, 0x12
        /*001a*/ 	.short	(.L_5 - .L_4)
	.align		4
.L_4:
        /*001c*/ 	.word	index@(_Z15matrix_tranposePfS_)
        /*0020*/ 	.word	0x00000000
.L_5:


//--------------------- .nv.compat                --------------------------
	.section	.nv.compat,"",@"SHT_CUDA_COMPAT_INFO"
	.align	4
        /*0000*/ 	.byte	0x02, 0x09, 0x00, 0x00, 0x02, 0x02, 0x01, 0x00, 0x02, 0x05, 0x05, 0x00, 0x03, 0x07, 0x01, 0x01
        /*0010*/ 	.byte	0x02, 0x03, 0x00, 0x00, 0x02, 0x06, 0x01, 0x00, 0x04, 0x0b, 0x08, 0x00, 0x09, 0x00, 0x00, 0x00
        /*0020*/ 	.byte	0x00, 0x00, 0x00, 0x00


//--------------------- .nv.info._Z15matrix_tranposePfS_ --------------------------
	.section	.nv.info._Z15matrix_tranposePfS_,"",@"SHT_CUDA_INFO"
	.sectionflags	@""
	.align	4


	//----- nvinfo : EIATTR_CUDA_API_VERSION
	.align		4
        /*0000*/ 	.byte	0x04, 0x37
        /*0002*/ 	.short	(.L_7 - .L_6)
.L_6:
        /*0004*/ 	.word	0x00000082


	//----- nvinfo : EIATTR_KPARAM_INFO
	.align		4
.L_7:
        /*0008*/ 	.byte	0x04, 0x17
        /*000a*/ 	.short	(.L_9 - .L_8)
.L_8:
        /*000c*/ 	.word	0x00000000
        /*0010*/ 	.short	0x0001
        /*0012*/ 	.short	0x0008
        /*0014*/ 	.byte	0x00, 0xf5, 0x21, 0x00


	//----- nvinfo : EIATTR_KPARAM_INFO
	.align		4
.L_9:
        /*0018*/ 	.byte	0x04, 0x17
        /*001a*/ 	.short	(.L_11 - .L_10)
.L_10:
        /*001c*/ 	.word	0x00000000
        /*0020*/ 	.short	0x0000
        /*0022*/ 	.short	0x0000
        /*0024*/ 	.byte	0x00, 0xf5, 0x21, 0x00


	//----- nvinfo : EIATTR_SPARSE_MMA_MASK
	.align		4
.L_11:
        /*0028*/ 	.byte	0x03, 0x50
        /*002a*/ 	.short	0x0000


	//----- nvinfo : EIATTR_MAXREG_COUNT
	.align		4
        /*002c*/ 	.byte	0x03, 0x1b
        /*002e*/ 	.short	0x00ff


	//----- nvinfo : EIATTR_NUM_BARRIERS
	.align		4
        /*0030*/ 	.byte	0x02, 0x4c
        /*0032*/ 	.byte	0x01
	.zero		1


	//----- nvinfo : EIATTR_MERCURY_ISA_VERSION
	.align		4
        /*0034*/ 	.byte	0x03, 0x5f
        /*0036*/ 	.short	0x0101


	//----- nvinfo : EIATTR_VRC_CTA_INIT_COUNT
	.align		4
        /*0038*/ 	.byte	0x02, 0x4a
	.zero		1
	.zero		1


	//----- nvinfo : EIATTR_EXIT_INSTR_OFFSETS
	.align		4
        /*003c*/ 	.byte	0x04, 0x1c
        /*003e*/ 	.short	(.L_13 - .L_12)


	//   ....[0]....
.L_12:
        /*0040*/ 	.word	0x00000150


	//   ....[1]....
        /*0044*/ 	.word	0x000001b0


	//----- nvinfo : EIATTR_CBANK_PARAM_SIZE
	.align		4
.L_13:
        /*0048*/ 	.byte	0x03, 0x19
        /*004a*/ 	.short	0x0010


	//----- nvinfo : EIATTR_PARAM_CBANK
	.align		4
        /*004c*/ 	.byte	0x04, 0x0a
        /*004e*/ 	.short	(.L_15 - .L_14)
	.align		4
.L_14:
        /*0050*/ 	.word	index@(.nv.constant0._Z15matrix_tranposePfS_)
        /*0054*/ 	.short	0x0380
        /*0056*/ 	.short	0x0010


	//----- nvinfo : EIATTR_SW_WAR
	.align		4
.L_15:
        /*0058*/ 	.byte	0x04, 0x36
        /*005a*/ 	.short	(.L_17 - .L_16)
.L_16:
        /*005c*/ 	.word	0x00000008
.L_17:


//--------------------- .nv.callgraph             --------------------------
	.section	.nv.callgraph,"",@"SHT_CUDA_CALLGRAPH"
	.align	4
	.sectionentsize	8
	.align		4
        /*0000*/ 	.word	0x00000000
	.align		4
        /*0004*/ 	.word	0xffffffff
	.align		4
        /*0008*/ 	.word	0x00000000
	.align		4
        /*000c*/ 	.word	0xfffffffe
	.align		4
        /*0010*/ 	.word	0x00000000
	.align		4
        /*0014*/ 	.word	0xfffffffd
	.align		4
        /*0018*/ 	.word	0x00000000
	.align		4
        /*001c*/ 	.word	0xfffffffc


//--------------------- .text._Z15matrix_tranposePfS_ --------------------------
	.section	.text._Z15matrix_tranposePfS_,"ax",@progbits
	.align	128
        .global         _Z15matrix_tranposePfS_
        .type           _Z15matrix_tranposePfS_,@function
        .size           _Z15matrix_tranposePfS_,(.L_x_1 - _Z15matrix_tranposePfS_)
        .other          _Z15matrix_tranposePfS_,@"STO_CUDA_ENTRY STV_DEFAULT"
_Z15matrix_tranposePfS_:
.text._Z15matrix_tranposePfS_:
[----:B------:R-:W-:Y:S01]  /*0000*/  LDC R1, c[0x0][0x37c] ;  /* 0x0000df00ff017b82 */ /* 0x000fe20000000800 */
[----:B------:R-:W0:Y:S01]  /*0010*/  S2R R9, SR_TID.Y ;  /* 0x0000000000097919 */ /* 0x000e220000002200 */
[----:B------:R-:W1:Y:S01]  /*0020*/  LDCU.64 UR6, c[0x0][0x358] ;  /* 0x00006b00ff0677ac */ /* 0x000e620008000a00 */
[----:B------:R-:W0:Y:S01]  /*0030*/  S2R R0, SR_CTAID.Y ;  /* 0x0000000000007919 */ /* 0x000e220000002600 */
[----:B------:R-:W2:Y:S01]  /*0040*/  S2R R4, SR_TID.X ;  /* 0x0000000000047919 */ /* 0x000ea20000002100 */
[----:B------:R-:W2:Y:S01]  /*0050*/  S2R R3, SR_CTAID.X ;  /* 0x0000000000037919 */ /* 0x000ea20000002500 */
[----:B0-----:R-:W-:-:S04]  /*0060*/  LEA R5, R0, R9, 0x2 ;  /* 0x0000000900057211 */ /* 0x001fc800078e10ff */
[----:B------:R-:W-:Y:S02]  /*0070*/  ISETP.GE.U32.AND P0, PT, R5, 0xa, PT ;  /* 0x0000000a0500780c */ /* 0x000fe40003f06070 */
[----:B--2---:R-:W-:-:S04]  /*0080*/  LEA R0, R3, R4, 0x2 ;  /* 0x0000000403007211 */ /* 0x004fc800078e10ff */
[----:B------:R-:W-:-:S13]  /*0090*/  ISETP.LT.AND P0, PT, R0, 0xa, !P0 ;  /* 0x0000000a0000780c */ /* 0x000fda0004701270 */
[----:B------:R-:W0:Y:S01]  /*00a0*/  @P0 LDC.64 R2, c[0x0][0x380] ;  /* 0x0000e000ff020b82 */ /* 0x000e220000000a00 */
[----:B------:R-:W-:-:S04]  /*00b0*/  @P0 IMAD R7, R0, 0xa, R5 ;  /* 0x0000000a00070824 */ /* 0x000fc800078e0205 */
[----:B0-----:R-:W-:-:S06]  /*00c0*/  @P0 IMAD.WIDE R2, R7, 0x4, R2 ;  /* 0x0000000407020825 */ /* 0x001fcc00078e0202 */
[----:B-1----:R-:W2:Y:S01]  /*00d0*/  @P0 LDG.E R3, desc[UR6][R2.64] ;  /* 0x0000000602030981 */ /* 0x002ea2000c1e1900 */
[----:B------:R-:W0:Y:S01]  /*00e0*/  S2UR UR5, SR_CgaCtaId ;  /* 0x00000000000579c3 */ /* 0x000e220000008800 */
[----:B------:R-:W-:Y:S01]  /*00f0*/  UMOV UR4, 0x400 ;  /* 0x0000040000047882 */ /* 0x000fe20000000000 */
[----:B------:R-:W-:Y:S01]  /*0100*/  LEA R4, R4, R9, 0x2 ;  /* 0x0000000904047211 */ /* 0x000fe200078e10ff */
[----:B0-----:R-:W-:-:S06]  /*0110*/  ULEA UR4, UR5, UR4, 0x18 ;  /* 0x0000000405047291 */ /* 0x001fcc000f8ec0ff */
[----:B------:R-:W-:-:S05]  /*0120*/  LEA R4, R4, UR4, 0x2 ;  /* 0x0000000404047c11 */ /* 0x000fca000f8e10ff */
[----:B--2---:R0:W-:Y:S01]  /*0130*/  @P0 STS [R4], R3 ;  /* 0x0000000304000388 */ /* 0x0041e20000000800 */
[----:B------:R-:W-:Y:S06]  /*0140*/  BAR.SYNC.DEFER_BLOCKING 0x0 ;  /* 0x0000000000007b1d */ /* 0x000fec0000010000 */
[----:B------:R-:W-:Y:S05]  /*0150*/  @!P0 EXIT ;  /* 0x000000000000894d */ /* 0x000fea0003800000 */
[----:B------:R-:W1:Y:S01]  /*0160*/  LDS R7, [R4] ;  /* 0x0000000004077984 */ /* 0x000e620000000800 */
[----:B0-----:R-:W0:Y:S01]  /*0170*/  LDC.64 R2, c[0x0][0x388] ;  /* 0x0000e200ff027b82 */ /* 0x001e220000000a00 */
[----:B------:R-:W-:-:S04]  /*0180*/  IMAD R5, R5, 0xa, R0 ;  /* 0x0000000a05057824 */ /* 0x000fc800078e0200 */
[----:B0-----:R-:W-:-:S05]  /*0190*/  IMAD.WIDE R2, R5, 0x4, R2 ;  /* 0x0000000405027825 */ /* 0x001fca00078e0202 */
[----:B-1----:R-:W-:Y:S01]  /*01a0*/  STG.E desc[UR6][R2.64], R7 ;  /* 0x0000000702007986 */ /* 0x002fe2000c101906 */
[----:B------:R-:W-:Y:S05]  /*01b0*/  EXIT ;  /* 0x000000000000794d */ /* 0x000fea0003800000 */
.L_x_0:
[----:B------:R-:W-:-:S00]  /*01c0*/  BRA `(.L_x_0) ;  /* 0xfffffffc00fc7947 */ /* 0x000fc0000383ffff */
[----:B------:R-:W-:-:S00]  /*01d0*/  NOP ;  /* 0x0000000000007918 */ /* 0x000fc00000000000 */
        /* <DEDUP_REMOVED lines=10> */
.L_x_1:


//--------------------- .nv.shared._Z15matrix_tranposePfS_ --------------------------
	.section	.nv.shared._Z15matrix_tranposePfS_,"aw",@nobits
	.sectionflags	@""
	.align	4
.nv.shared._Z15matrix_tranposePfS_:
	.zero		1088


//--------------------- .nv.shared.reserved.0     --------------------------
	.section	.nv.shared.reserved.0,"aw",@nobits
	.weak		__nv_reservedSMEM_offset_0_alias
	.size		__nv_reservedSMEM_offset_0_alias, 0, 64
	.other		__nv_reservedSMEM_offset_0_alias,@"STO_CUDA_RESERVED_SHARED STV_DEFAULT"
__nv_reservedSMEM_offset_0_alias:
	.zero		0
	.zero		64


//--------------------- .nv.constant0._Z15matrix_tranposePfS_ --------------------------
	.section	.nv.constant0._Z15matrix_tranposePfS_,"a",@progbits
	.sectionflags	@""
	.align	4
.nv.constant0._Z15matrix_tranposePfS_:
	.zero		912


//--------------------- SYMBOLS --------------------------

	.type		.nv.reservedSmem.offset0,@object
	.size		.nv.reservedSmem.offset0,0x4
	.type		.nv.reservedSmem.cap,@object
	.size		.nv.reservedSmem.cap,0x4
